//
// Generated by NVIDIA NVVM Compiler
//
// Compiler Build ID: CL-36424714
// Cuda compilation tools, release 13.0, V13.0.88
// Based on NVVM 20.0.0
//

.version 9.0
.target sm_100
.address_size 64

	// .globl	_Z11_cuda_vdSqriPdS_i

.visible .entry _Z11_cuda_vdSqriPdS_i(
	.param .u32 _Z11_cuda_vdSqriPdS_i_param_0,
	.param .u64 .ptr .align 1 _Z11_cuda_vdSqriPdS_i_param_1,
	.param .u64 .ptr .align 1 _Z11_cuda_vdSqriPdS_i_param_2,
	.param .u32 _Z11_cuda_vdSqriPdS_i_param_3
)
{
	.reg .pred 	%p<14>;
	.reg .b32 	%r<22>;
	.reg .b64 	%rd<8>;
	.reg .b64 	%fd<63>;

	ld.param.u32 	%r14, [_Z11_cuda_vdSqriPdS_i_param_0];
	ld.param.u64 	%rd5, [_Z11_cuda_vdSqriPdS_i_param_1];
	ld.param.u64 	%rd6, [_Z11_cuda_vdSqriPdS_i_param_2];
	ld.param.u32 	%r15, [_Z11_cuda_vdSqriPdS_i_param_3];
	mov.u32 	%r16, %ctaid.x;
	mov.u32 	%r1, %ntid.x;
	mov.u32 	%r17, %tid.x;
	mad.lo.s32 	%r20, %r16, %r1, %r17;
	setp.ge.s32 	%p1, %r20, %r14;
	setp.lt.s32 	%p2, %r15, 1;
	or.pred  	%p3, %p1, %p2;
	@%p3 bra 	$L__BB0_16;
	and.b32  	%r3, %r15, 15;
	add.s32 	%r4, %r3, -1;
	and.b32  	%r5, %r15, 7;
	add.s32 	%r6, %r5, -1;
	and.b32  	%r7, %r15, 3;
	and.b32  	%r18, %r15, 2147483632;
	neg.s32 	%r8, %r18;
	mov.u32 	%r19, %nctaid.x;
	mul.lo.s32 	%r9, %r1, %r19;
	cvta.to.global.u64 	%rd1, %rd5;
	cvta.to.global.u64 	%rd2, %rd6;
$L__BB0_2:
	setp.lt.u32 	%p4, %r15, 16;
	mul.wide.s32 	%rd7, %r20, 8;
	add.s64 	%rd3, %rd1, %rd7;
	add.s64 	%rd4, %rd2, %rd7;
	@%p4 bra 	$L__BB0_5;
	mov.u32 	%r21, %r8;
$L__BB0_4:
	.pragma "nounroll";
	ld.global.f64 	%fd1, [%rd3];
	mul.f64 	%fd2, %fd1, %fd1;
	st.global.f64 	[%rd4], %fd2;
	ld.global.f64 	%fd3, [%rd3];
	mul.f64 	%fd4, %fd3, %fd3;
	st.global.f64 	[%rd4], %fd4;
	ld.global.f64 	%fd5, [%rd3];
	mul.f64 	%fd6, %fd5, %fd5;
	st.global.f64 	[%rd4], %fd6;
	ld.global.f64 	%fd7, [%rd3];
	mul.f64 	%fd8, %fd7, %fd7;
	st.global.f64 	[%rd4], %fd8;
	ld.global.f64 	%fd9, [%rd3];
	mul.f64 	%fd10, %fd9, %fd9;
	st.global.f64 	[%rd4], %fd10;
	ld.global.f64 	%fd11, [%rd3];
	mul.f64 	%fd12, %fd11, %fd11;
	st.global.f64 	[%rd4], %fd12;
	ld.global.f64 	%fd13, [%rd3];
	mul.f64 	%fd14, %fd13, %fd13;
	st.global.f64 	[%rd4], %fd14;
	ld.global.f64 	%fd15, [%rd3];
	mul.f64 	%fd16, %fd15, %fd15;
	st.global.f64 	[%rd4], %fd16;
	ld.global.f64 	%fd17, [%rd3];
	mul.f64 	%fd18, %fd17, %fd17;
	st.global.f64 	[%rd4], %fd18;
	ld.global.f64 	%fd19, [%rd3];
	mul.f64 	%fd20, %fd19, %fd19;
	st.global.f64 	[%rd4], %fd20;
	ld.global.f64 	%fd21, [%rd3];
	mul.f64 	%fd22, %fd21, %fd21;
	st.global.f64 	[%rd4], %fd22;
	ld.global.f64 	%fd23, [%rd3];
	mul.f64 	%fd24, %fd23, %fd23;
	st.global.f64 	[%rd4], %fd24;
	ld.global.f64 	%fd25, [%rd3];
	mul.f64 	%fd26, %fd25, %fd25;
	st.global.f64 	[%rd4], %fd26;
	ld.global.f64 	%fd27, [%rd3];
	mul.f64 	%fd28, %fd27, %fd27;
	st.global.f64 	[%rd4], %fd28;
	ld.global.f64 	%fd29, [%rd3];
	mul.f64 	%fd30, %fd29, %fd29;
	st.global.f64 	[%rd4], %fd30;
	ld.global.f64 	%fd31, [%rd3];
	mul.f64 	%fd32, %fd31, %fd31;
	st.global.f64 	[%rd4], %fd32;
	add.s32 	%r21, %r21, 16;
	setp.ne.s32 	%p5, %r21, 0;
	@%p5 bra 	$L__BB0_4;
$L__BB0_5:
	setp.eq.s32 	%p6, %r3, 0;
	@%p6 bra 	$L__BB0_15;
	setp.lt.u32 	%p7, %r4, 7;
	@%p7 bra 	$L__BB0_8;
	ld.global.f64 	%fd33, [%rd3];
	mul.f64 	%fd34, %fd33, %fd33;
	st.global.f64 	[%rd4], %fd34;
	ld.global.f64 	%fd35, [%rd3];
	mul.f64 	%fd36, %fd35, %fd35;
	st.global.f64 	[%rd4], %fd36;
	ld.global.f64 	%fd37, [%rd3];
	mul.f64 	%fd38, %fd37, %fd37;
	st.global.f64 	[%rd4], %fd38;
	ld.global.f64 	%fd39, [%rd3];
	mul.f64 	%fd40, %fd39, %fd39;
	st.global.f64 	[%rd4], %fd40;
	ld.global.f64 	%fd41, [%rd3];
	mul.f64 	%fd42, %fd41, %fd41;
	st.global.f64 	[%rd4], %fd42;
	ld.global.f64 	%fd43, [%rd3];
	mul.f64 	%fd44, %fd43, %fd43;
	st.global.f64 	[%rd4], %fd44;
	ld.global.f64 	%fd45, [%rd3];
	mul.f64 	%fd46, %fd45, %fd45;
	st.global.f64 	[%rd4], %fd46;
	ld.global.f64 	%fd47, [%rd3];
	mul.f64 	%fd48, %fd47, %fd47;
	st.global.f64 	[%rd4], %fd48;
$L__BB0_8:
	setp.eq.s32 	%p8, %r5, 0;
	@%p8 bra 	$L__BB0_15;
	setp.lt.u32 	%p9, %r6, 3;
	@%p9 bra 	$L__BB0_11;
	ld.global.f64 	%fd49, [%rd3];
	mul.f64 	%fd50, %fd49, %fd49;
	st.global.f64 	[%rd4], %fd50;
	ld.global.f64 	%fd51, [%rd3];
	mul.f64 	%fd52, %fd51, %fd51;
	st.global.f64 	[%rd4], %fd52;
	ld.global.f64 	%fd53, [%rd3];
	mul.f64 	%fd54, %fd53, %fd53;
	st.global.f64 	[%rd4], %fd54;
	ld.global.f64 	%fd55, [%rd3];
	mul.f64 	%fd56, %fd55, %fd55;
	st.global.f64 	[%rd4], %fd56;
$L__BB0_11:
	setp.eq.s32 	%p10, %r7, 0;
	@%p10 bra 	$L__BB0_15;
	setp.eq.s32 	%p11, %r7, 1;
	ld.global.f64 	%fd57, [%rd3];
	mul.f64 	%fd58, %fd57, %fd57;
	st.global.f64 	[%rd4], %fd58;
	@%p11 bra 	$L__BB0_15;
	setp.eq.s32 	%p12, %r7, 2;
	ld.global.f64 	%fd59, [%rd3];
	mul.f64 	%fd60, %fd59, %fd59;
	st.global.f64 	[%rd4], %fd60;
	@%p12 bra 	$L__BB0_15;
	ld.global.f64 	%fd61, [%rd3];
	mul.f64 	%fd62, %fd61, %fd61;
	st.global.f64 	[%rd4], %fd62;
$L__BB0_15:
	add.s32 	%r20, %r20, %r9;
	setp.lt.s32 	%p13, %r20, %r14;
	@%p13 bra 	$L__BB0_2;
$L__BB0_16:
	ret;

}


// ===== COMPILED SASS (sm_100) =====

	.target	sm_100

	.elftype	@"ET_EXEC"


//--------------------- .note.nv.tkinfo           --------------------------
	.section	.note.nv.tkinfo,"",@"SHT_NOTE"
	.sectionflags	@"SHF_NOTE_NV_TKINFO"
	.tkinfo
        /*0018*/ 	.word	0x00000002
        /*0030*/ 	.string	""
        /*0030*/ 	.string	"ptxas"
        /*0030*/ 	.string	"Cuda compilation tools, release 13.0, V13.0.88"
        /*0030*/ 	.string	"Build cuda_13.0.r13.0/compiler.36424714_0"
        /*0030*/ 	.string	"-arch sm_100 -m 64 "



//--------------------- .note.nv.cuinfo           --------------------------
	.section	.note.nv.cuinfo,"",@"SHT_NOTE"
	.sectionflags	@"SHF_NOTE_NV_CUINFO"
        /*0018*/ 	.short	0x0002
        /*001a*/ 	.short	0x0064
        /*001c*/ 	.short	0x0082
	.zero		2


//--------------------- .nv.info                  --------------------------
	.section	.nv.info,"",@"SHT_CUDA_INFO"
	.align	4


	//----- nvinfo : EIATTR_REGCOUNT
	.align		4
        /*0000*/ 	.byte	0x04, 0x2f
        /*0002*/ 	.short	(.L_1 - .L_0)
	.align		4
.L_0:
        /*0004*/ 	.word	index@(_Z11_cuda_vdSqriPdS_i)
        /*0008*/ 	.word	0x00000018


	//----- nvinfo : EIATTR_FRAME_SIZE
	.align		4
.L_1:
        /*000c*/ 	.byte	0x04, 0x11
        /*000e*/ 	.short	(.L_3 - .L_2)
	.align		4
.L_2:
        /*0010*/ 	.word	index@(_Z11_cuda_vdSqriPdS_i)
        /*0014*/ 	.word	0x00000000


	//----- nvinfo : EIATTR_MIN_STACK_SIZE
	.align		4
.L_3:
        /*0018*/ 	.byte	0x04, 0x12
        /*001a*/ 	.short	(.L_5 - .L_4)
	.align		4
.L_4:
        /*001c*/ 	.word	index@(_Z11_cuda_vdSqriPdS_i)
        /*0020*/ 	.word	0x00000000
.L_5:


//--------------------- .nv.compat                --------------------------
	.section	.nv.compat,"",@"SHT_CUDA_COMPAT_INFO"
	.align	4
        /*0000*/ 	.byte	0x02, 0x09, 0x00, 0x00, 0x02, 0x02, 0x01, 0x00, 0x02, 0x05, 0x05, 0x00, 0x03, 0x07, 0x01, 0x01
        /*0010*/ 	.byte	0x02, 0x03, 0x00, 0x00, 0x02, 0x06, 0x01, 0x00, 0x04, 0x0b, 0x08, 0x00, 0x01, 0x00, 0x00, 0x00
        /*0020*/ 	.byte	0x00, 0x00, 0x00, 0x00


//--------------------- .nv.info._Z11_cuda_vdSqriPdS_i --------------------------
	.section	.nv.info._Z11_cuda_vdSqriPdS_i,"",@"SHT_CUDA_INFO"
	.sectionflags	@""
	.align	4


	//----- nvinfo : EIATTR_CUDA_API_VERSION
	.align		4
        /*0000*/ 	.byte	0x04, 0x37
        /*0002*/ 	.short	(.L_7 - .L_6)
.L_6:
        /*0004*/ 	.word	0x00000082


	//----- nvinfo : EIATTR_KPARAM_INFO
	.align		4
.L_7:
        /*0008*/ 	.byte	0x04, 0x17
        /*000a*/ 	.short	(.L_9 - .L_8)
.L_8:
        /*000c*/ 	.word	0x00000000
        /*0010*/ 	.short	0x0003
        /*0012*/ 	.short	0x0018
        /*0014*/ 	.byte	0x00, 0xf0, 0x11, 0x00


	//----- nvinfo : EIATTR_KPARAM_INFO
	.align		4
.L_9:
        /*0018*/ 	.byte	0x04, 0x17
        /*001a*/ 	.short	(.L_11 - .L_10)
.L_10:
        /*001c*/ 	.word	0x00000000
        /*0020*/ 	.short	0x0002
        /*0022*/ 	.short	0x0010
        /*0024*/ 	.byte	0x00, 0xf5, 0x21, 0x00


	//----- nvinfo : EIATTR_KPARAM_INFO
	.align		4
.L_11:
        /*0028*/ 	.byte	0x04, 0x17
        /*002a*/ 	.short	(.L_13 - .L_12)
.L_12:
        /*002c*/ 	.word	0x00000000
        /*0030*/ 	.short	0x0001
        /*0032*/ 	.short	0x0008
        /*0034*/ 	.byte	0x00, 0xf5, 0x21, 0x00


	//----- nvinfo : EIATTR_KPARAM_INFO
	.align		4
.L_13:
        /*0038*/ 	.byte	0x04, 0x17
        /*003a*/ 	.short	(.L_15 - .L_14)
.L_14:
        /*003c*/ 	.word	0x00000000
        /*0040*/ 	.short	0x0000
        /*0042*/ 	.short	0x0000
        /*0044*/ 	.byte	0x00, 0xf0, 0x11, 0x00


	//----- nvinfo : EIATTR_SPARSE_MMA_MASK
	.align		4
.L_15:
        /*0048*/ 	.byte	0x03, 0x50
        /*004a*/ 	.short	0x0000


	//----- nvinfo : EIATTR_MAXREG_COUNT
	.align		4
        /*004c*/ 	.byte	0x03, 0x1b
        /*004e*/ 	.short	0x00ff


	//----- nvinfo : EIATTR_MERCURY_ISA_VERSION
	.align		4
        /*0050*/ 	.byte	0x03, 0x5f
        /*0052*/ 	.short	0x0101


	//----- nvinfo : EIATTR_VRC_CTA_INIT_COUNT
	.align		4
        /*0054*/ 	.byte	0x02, 0x4a
	.zero		1
	.zero		1


	//----- nvinfo : EIATTR_EXIT_INSTR_OFFSETS
	.align		4
        /*0058*/ 	.byte	0x04, 0x1c
        /*005a*/ 	.short	(.L_17 - .L_16)


	//   ....[0]....
.L_16:
        /*005c*/ 	.word	0x00000090


	//   ....[1]....
        /*0060*/ 	.word	0x000008e0


	//----- nvinfo : EIATTR_CRS_STACK_SIZE
	.align		4
.L_17:
        /*0064*/ 	.byte	0x04, 0x1e
        /*0066*/ 	.short	(.L_19 - .L_18)
.L_18:
        /*0068*/ 	.word	0x00000000


	//----- nvinfo : EIATTR_CBANK_PARAM_SIZE
	.align		4
.L_19:
        /*006c*/ 	.byte	0x03, 0x19
        /*006e*/ 	.short	0x001c


	//----- nvinfo : EIATTR_PARAM_CBANK
	.align		4
        /*0070*/ 	.byte	0x04, 0x0a
        /*0072*/ 	.short	(.L_21 - .L_20)
	.align		4
.L_20:
        /*0074*/ 	.word	index@(.nv.constant0._Z11_cuda_vdSqriPdS_i)
        /*0078*/ 	.short	0x0380
        /*007a*/ 	.short	0x001c


	//----- nvinfo : EIATTR_SW_WAR
	.align		4
.L_21:
        /*007c*/ 	.byte	0x04, 0x36
        /*007e*/ 	.short	(.L_23 - .L_22)
.L_22:
        /*0080*/ 	.word	0x00000008
.L_23:


//--------------------- .nv.callgraph             --------------------------
	.section	.nv.callgraph,"",@"SHT_CUDA_CALLGRAPH"
	.align	4
	.sectionentsize	8
	.align		4
        /*0000*/ 	.word	0x00000000
	.align		4
        /*0004*/ 	.word	0xffffffff
	.align		4
        /*0008*/ 	.word	0x00000000
	.align		4
        /*000c*/ 	.word	0xfffffffe
	.align		4
        /*0010*/ 	.word	0x00000000
	.align		4
        /*0014*/ 	.word	0xfffffffd
	.align		4
        /*0018*/ 	.word	0x00000000
	.align		4
        /*001c*/ 	.word	0xfffffffc


//--------------------- .text._Z11_cuda_vdSqriPdS_i --------------------------
	.section	.text._Z11_cuda_vdSqriPdS_i,"ax",@progbits
	.align	128
        .global         _Z11_cuda_vdSqriPdS_i
        .type           _Z11_cuda_vdSqriPdS_i,@function
        .size           _Z11_cuda_vdSqriPdS_i,(.L_x_7 - _Z11_cuda_vdSqriPdS_i)
        .other          _Z11_cuda_vdSqriPdS_i,@"STO_CUDA_ENTRY STV_DEFAULT"
_Z11_cuda_vdSqriPdS_i:
.text._Z11_cuda_vdSqriPdS_i:
[----:B------:R-:W-:Y:S01]  /*0000*/  LDC R1, c[0x0][0x37c] ;  /* 0x0000df00ff017b82 */ /* 0x000fe20000000800 */
[----:B------:R-:W0:Y:S07]  /*0010*/  S2R R0, SR_TID.X ;  /* 0x0000000000007919 */ /* 0x000e2e0000002100 */
[----:B------:R-:W0:Y:S01]  /*0020*/  S2UR UR4, SR_CTAID.X ;  /* 0x00000000000479c3 */ /* 0x000e220000002500 */
[----:B------:R-:W1:Y:S07]  /*0030*/  LDCU UR5, c[0x0][0x380] ;  /* 0x00007000ff0577ac */ /* 0x000e6e0008000800 */
[----:B------:R-:W0:Y:S08]  /*0040*/  LDC R7, c[0x0][0x360] ;  /* 0x0000d800ff077b82 */ /* 0x000e300000000800 */
[----:B------:R-:W2:Y:S01]  /*0050*/  LDC R6, c[0x0][0x398] ;  /* 0x0000e600ff067b82 */ /* 0x000ea20000000800 */
[----:B0-----:R-:W-:Y:S01]  /*0060*/  IMAD R0, R7, UR4, R0 ;  /* 0x0000000407007c24 */ /* 0x001fe2000f8e0200 */
[----:B--2---:R-:W-:-:S04]  /*0070*/  ISETP.GE.AND P0, PT, R6, 0x1, PT ;  /* 0x000000010600780c */ /* 0x004fc80003f06270 */
[----:B-1----:R-:W-:-:S13]  /*0080*/  ISETP.GE.OR P0, PT, R0, UR5, !P0 ;  /* 0x0000000500007c0c */ /* 0x002fda000c706670 */
[----:B------:R-:W-:Y:S05]  /*0090*/  @P0 EXIT ;  /* 0x000000000000094d */ /* 0x000fea0003800000 */
[----:B------:R-:W0:Y:S01]  /*00a0*/  LDCU UR4, c[0x0][0x370] ;  /* 0x00006e00ff0477ac */ /* 0x000e220008000800 */
[C---:B------:R-:W-:Y:S02]  /*00b0*/  LOP3.LUT R20, R6.reuse, 0xf, RZ, 0xc0, !PT ;  /* 0x0000000f06147812 */ /* 0x040fe400078ec0ff */
[C---:B------:R-:W-:Y:S01]  /*00c0*/  LOP3.LUT R21, R6.reuse, 0x7, RZ, 0xc0, !PT ;  /* 0x0000000706157812 */ /* 0x040fe200078ec0ff */
[----:B------:R-:W1:Y:S01]  /*00d0*/  LDCU.64 UR6, c[0x0][0x358] ;  /* 0x00006b00ff0677ac */ /* 0x000e620008000a00 */
[----:B------:R-:W-:Y:S01]  /*00e0*/  LOP3.LUT R8, R6, 0x7ffffff0, RZ, 0xc0, !PT ;  /* 0x7ffffff006087812 */ /* 0x000fe200078ec0ff */
[----:B------:R-:W-:Y:S01]  /*00f0*/  VIADD R2, R20, 0xffffffff ;  /* 0xffffffff14027836 */ /* 0x000fe20000000000 */
[----:B------:R-:W-:Y:S01]  /*0100*/  LOP3.LUT R6, R6, 0x3, RZ, 0xc0, !PT ;  /* 0x0000000306067812 */ /* 0x000fe200078ec0ff */
[----:B------:R-:W-:Y:S02]  /*0110*/  VIADD R3, R21, 0xffffffff ;  /* 0xffffffff15037836 */ /* 0x000fe40000000000 */
[----:B------:R-:W-:Y:S01]  /*0120*/  IMAD.MOV R8, RZ, RZ, -R8 ;  /* 0x000000ffff087224 */ /* 0x000fe200078e0a08 */
[----:B------:R-:W-:-:S02]  /*0130*/  ISETP.GE.U32.AND P2, PT, R2, 0x7, PT ;  /* 0x000000070200780c */ /* 0x000fc40003f46070 */
[----:B------:R-:W-:Y:S01]  /*0140*/  ISETP.GE.U32.AND P1, PT, R3, 0x3, PT ;  /* 0x000000030300780c */ /* 0x000fe20003f26070 */
[----:B0-----:R-:W-:-:S12]  /*0150*/  IMAD R7, R7, UR4, RZ ;  /* 0x0000000407077c24 */ /* 0x001fd8000f8e02ff */
.L_x_5:
[----:B0-----:R-:W0:Y:S01]  /*0160*/  LDC.64 R2, c[0x0][0x388] ;  /* 0x0000e200ff027b82 */ /* 0x001e220000000a00 */
[----:B--2---:R-:W2:Y:S01]  /*0170*/  LDCU UR4, c[0x0][0x398] ;  /* 0x00007300ff0477ac */ /* 0x004ea20008000800 */
[----:B------:R-:W-:Y:S01]  /*0180*/  ISETP.NE.AND P4, PT, R20, RZ, PT ;  /* 0x000000ff1400720c */ /* 0x000fe20003f85270 */
[----:B---3--:R-:W3:Y:S05]  /*0190*/  LDCU UR5, c[0x0][0x380] ;  /* 0x00007000ff0577ac */ /* 0x008eea0008000800 */
[----:B-1--4-:R-:W4:Y:S01]  /*01a0*/  LDC.64 R4, c[0x0][0x390] ;  /* 0x0000e400ff047b82 */ /* 0x012f220000000a00 */
[----:B--2---:R-:W-:Y:S01]  /*01b0*/  UISETP.GE.U32.AND UP0, UPT, UR4, 0x10, UPT ;  /* 0x000000100400788c */ /* 0x004fe2000bf06070 */
[----:B0-----:R-:W-:-:S04]  /*01c0*/  IMAD.WIDE R2, R0, 0x8, R2 ;  /* 0x0000000800027825 */ /* 0x001fc800078e0202 */
[----:B----4-:R-:W-:-:S04]  /*01d0*/  IMAD.WIDE R4, R0, 0x8, R4 ;  /* 0x0000000800047825 */ /* 0x010fc800078e0204 */
[----:B------:R-:W-:-:S05]  /*01e0*/  IMAD.IADD R0, R7, 0x1, R0 ;  /* 0x0000000107007824 */ /* 0x000fca00078e0200 */
[----:B---3--:R-:W-:Y:S01]  /*01f0*/  ISETP.GE.AND P0, PT, R0, UR5, PT ;  /* 0x0000000500007c0c */ /* 0x008fe2000bf06270 */
[----:B------:R-:W-:-:S12]  /*0200*/  BRA.U !UP0, `(.L_x_0) ;  /* 0x0000000108d07547 */ /* 0x000fd8000b800000 */
[----:B------:R-:W-:-:S07]  /*0210*/  IMAD.MOV.U32 R9, RZ, RZ, R8 ;  /* 0x000000ffff097224 */ /* 0x000fce00078e0008 */
.L_x_1:
[----:B-1----:R-:W2:Y:S02]  /*0220*/  LDG.E.64 R10, desc[UR6][R2.64] ;  /* 0x00000006020a7981 */ /* 0x002ea4000c1e1b00 */
[----:B--2---:R-:W-:-:S07]  /*0230*/  DMUL R10, R10, R10 ;  /* 0x0000000a0a0a7228 */ /* 0x004fce0000000000 */
[----:B------:R0:W-:Y:S04]  /*0240*/  STG.E.64 desc[UR6][R4.64], R10 ;  /* 0x0000000a04007986 */ /* 0x0001e8000c101b06 */
[----:B------:R-:W2:Y:S02]  /*0250*/  LDG.E.64 R12, desc[UR6][R2.64] ;  /* 0x00000006020c7981 */ /* 0x000ea4000c1e1b00 */
[----:B--2---:R-:W-:-:S07]  /*0260*/  DMUL R12, R12, R12 ;  /* 0x0000000c0c0c7228 */ /* 0x004fce0000000000 */
[----:B------:R1:W-:Y:S04]  /*0270*/  STG.E.64 desc[UR6][R4.64], R12 ;  /* 0x0000000c04007986 */ /* 0x0003e8000c101b06 */
[----:B------:R-:W2:Y:S02]  /*0280*/  LDG.E.64 R14, desc[UR6][R2.64] ;  /* 0x00000006020e7981 */ /* 0x000ea4000c1e1b00 */
[----:B--2---:R-:W-:-:S07]  /*0290*/  DMUL R14, R14, R14 ;  /* 0x0000000e0e0e7228 */ /* 0x004fce0000000000 */
[----:B------:R2:W-:Y:S04]  /*02a0*/  STG.E.64 desc[UR6][R4.64], R14 ;  /* 0x0000000e04007986 */ /* 0x0005e8000c101b06 */
[----:B------:R-:W3:Y:S02]  /*02b0*/  LDG.E.64 R16, desc[UR6][R2.64] ;  /* 0x0000000602107981 */ /* 0x000ee4000c1e1b00 */
[----:B---3--:R-:W-:-:S07]  /*02c0*/  DMUL R16, R16, R16 ;  /* 0x0000001010107228 */ /* 0x008fce0000000000 */
[----:B------:R3:W-:Y:S04]  /*02d0*/  STG.E.64 desc[UR6][R4.64], R16 ;  /* 0x0000001004007986 */ /* 0x0007e8000c101b06 */
[----:B------:R-:W4:Y:S02]  /*02e0*/  LDG.E.64 R18, desc[UR6][R2.64] ;  /* 0x0000000602127981 */ /* 0x000f24000c1e1b00 */
[----:B----4-:R-:W-:-:S07]  /*02f0*/  DMUL R18, R18, R18 ;  /* 0x0000001212127228 */ /* 0x010fce0000000000 */
[----:B------:R4:W-:Y:S04]  /*0300*/  STG.E.64 desc[UR6][R4.64], R18 ;  /* 0x0000001204007986 */ /* 0x0009e8000c101b06 */
[----:B0-----:R-:W5:Y:S02]  /*0310*/  LDG.E.64 R10, desc[UR6][R2.64] ;  /* 0x00000006020a7981 */ /* 0x001f64000c1e1b00 */
[----:B-----5:R-:W-:-:S07]  /*0320*/  DMUL R10, R10, R10 ;  /* 0x0000000a0a0a7228 */ /* 0x020fce0000000000 */
[----:B------:R0:W-:Y:S04]  /*0330*/  STG.E.64 desc[UR6][R4.64], R10 ;  /* 0x0000000a04007986 */ /* 0x0001e8000c101b06 */
[----:B-1----:R-:W5:Y:S02]  /*0340*/  LDG.E.64 R12, desc[UR6][R2.64] ;  /* 0x00000006020c7981 */ /* 0x002f64000c1e1b00 */
[----:B-----5:R-:W-:-:S07]  /*0350*/  DMUL R12, R12, R12 ;  /* 0x0000000c0c0c7228 */ /* 0x020fce0000000000 */
[----:B------:R1:W-:Y:S04]  /*0360*/  STG.E.64 desc[UR6][R4.64], R12 ;  /* 0x0000000c04007986 */ /* 0x0003e8000c101b06 */
[----:B--2---:R-:W2:Y:S02]  /*0370*/  LDG.E.64 R14, desc[UR6][R2.64] ;  /* 0x00000006020e7981 */ /* 0x004ea4000c1e1b00 */
[----:B--2---:R-:W-:-:S07]  /*0380*/  DMUL R14, R14, R14 ;  /* 0x0000000e0e0e7228 */ /* 0x004fce0000000000 */
[----:B------:R2:W-:Y:S04]  /*0390*/  STG.E.64 desc[UR6][R4.64], R14 ;  /* 0x0000000e04007986 */ /* 0x0005e8000c101b06 */
[----:B---3--:R-:W3:Y:S02]  /*03a0*/  LDG.E.64 R16, desc[UR6][R2.64] ;  /* 0x0000000602107981 */ /* 0x008ee4000c1e1b00 */
[----:B---3--:R-:W-:-:S07]  /*03b0*/  DMUL R16, R16, R16 ;  /* 0x0000001010107228 */ /* 0x008fce0000000000 */
[----:B------:R3:W-:Y:S04]  /*03c0*/  STG.E.64 desc[UR6][R4.64], R16 ;  /* 0x0000001004007986 */ /* 0x0007e8000c101b06 */
[----:B----4-:R-:W4:Y:S02]  /*03d0*/  LDG.E.64 R18, desc[UR6][R2.64] ;  /* 0x0000000602127981 */ /* 0x010f24000c1e1b00 */
        /* <DEDUP_REMOVED lines=11> */
[----:B---3--:R-:W2:Y:S02]  /*0490*/  LDG.E.64 R16, desc[UR6][R2.64] ;  /* 0x0000000602107981 */ /* 0x008ea4000c1e1b00 */
[----:B--2---:R-:W-:-:S07]  /*04a0*/  DMUL R16, R16, R16 ;  /* 0x0000001010107228 */ /* 0x004fce0000000000 */
[----:B------:R1:W-:Y:S04]  /*04b0*/  STG.E.64 desc[UR6][R4.64], R16 ;  /* 0x0000001004007986 */ /* 0x0003e8000c101b06 */
[----:B----4-:R-:W2:Y:S02]  /*04c0*/  LDG.E.64 R18, desc[UR6][R2.64] ;  /* 0x0000000602127981 */ /* 0x010ea4000c1e1b00 */
[----:B--2---:R-:W-:-:S07]  /*04d0*/  DMUL R18, R18, R18 ;  /* 0x0000001212127228 */ /* 0x004fce0000000000 */
[----:B------:R1:W-:Y:S04]  /*04e0*/  STG.E.64 desc[UR6][R4.64], R18 ;  /* 0x0000001204007986 */ /* 0x0003e8000c101b06 */
[----:B0-----:R-:W2:Y:S01]  /*04f0*/  LDG.E.64 R10, desc[UR6][R2.64] ;  /* 0x00000006020a7981 */ /* 0x001ea2000c1e1b00 */
[----:B------:R-:W-:-:S05]  /*0500*/  VIADD R9, R9, 0x10 ;  /* 0x0000001009097836 */ /* 0x000fca0000000000 */
[----:B------:R-:W-:Y:S01]  /*0510*/  ISETP.NE.AND P3, PT, R9, RZ, PT ;  /* 0x000000ff0900720c */ /* 0x000fe20003f65270 */
[----:B--2---:R-:W-:-:S07]  /*0520*/  DMUL R10, R10, R10 ;  /* 0x0000000a0a0a7228 */ /* 0x004fce0000000000 */
[----:B------:R1:W-:Y:S05]  /*0530*/  STG.E.64 desc[UR6][R4.64], R10 ;  /* 0x0000000a04007986 */ /* 0x0003ea000c101b06 */
[----:B------:R-:W-:Y:S05]  /*0540*/  @P3 BRA `(.L_x_1) ;  /* 0xfffffffc00343947 */ /* 0x000fea000383ffff */
.L_x_0:
[----:B------:R-:W-:Y:S05]  /*0550*/  @!P4 BRA `(.L_x_2) ;  /* 0x0000000000dcc947 */ /* 0x000fea0003800000 */
[----:B------:R-:W-:Y:S01]  /*0560*/  ISETP.NE.AND P3, PT, R21, RZ, PT ;  /* 0x000000ff1500720c */ /* 0x000fe20003f65270 */
[----:B------:R-:W-:-:S12]  /*0570*/  @!P2 BRA `(.L_x_3) ;  /* 0x000000000060a947 */ /* 0x000fd80003800000 */
        /* <DEDUP_REMOVED lines=15> */
[----:B0-----:R-:W4:Y:S02]  /*0670*/  LDG.E.64 R10, desc[UR6][R2.64] ;  /* 0x00000006020a7981 */ /* 0x001f24000c1e1b00 */
[----:B----4-:R-:W-:-:S07]  /*0680*/  DMUL R10, R10, R10 ;  /* 0x0000000a0a0a7228 */ /* 0x010fce0000000000 */
[----:B------:R3:W-:Y:S04]  /*0690*/  STG.E.64 desc[UR6][R4.64], R10 ;  /* 0x0000000a04007986 */ /* 0x0007e8000c101b06 */
[----:B-1----:R-:W4:Y:S02]  /*06a0*/  LDG.E.64 R12, desc[UR6][R2.64] ;  /* 0x00000006020c7981 */ /* 0x002f24000c1e1b00 */
[----:B----4-:R-:W-:-:S07]  /*06b0*/  DMUL R12, R12, R12 ;  /* 0x0000000c0c0c7228 */ /* 0x010fce0000000000 */
[----:B------:R3:W-:Y:S04]  /*06c0*/  STG.E.64 desc[UR6][R4.64], R12 ;  /* 0x0000000c04007986 */ /* 0x0007e8000c101b06 */
[----:B--2---:R-:W2:Y:S02]  /*06d0*/  LDG.E.64 R14, desc[UR6][R2.64] ;  /* 0x00000006020e7981 */ /* 0x004ea4000c1e1b00 */
[----:B--2---:R-:W-:-:S07]  /*06e0*/  DMUL R14, R14, R14 ;  /* 0x0000000e0e0e7228 */ /* 0x004fce0000000000 */
[----:B------:R3:W-:Y:S04]  /*06f0*/  STG.E.64 desc[UR6][R4.64], R14 ;  /* 0x0000000e04007986 */ /* 0x0007e8000c101b06 */
.L_x_3:
[----:B------:R-:W-:Y:S05]  /*0700*/  @!P3 BRA `(.L_x_2) ;  /* 0x000000000070b947 */ /* 0x000fea0003800000 */
[----:B------:R-:W-:Y:S01]  /*0710*/  ISETP.NE.AND P3, PT, R6, RZ, PT ;  /* 0x000000ff0600720c */ /* 0x000fe20003f65270 */
[----:B------:R-:W-:-:S12]  /*0720*/  @!P1 BRA `(.L_x_4) ;  /* 0x0000000000309947 */ /* 0x000fd80003800000 */
[----:B-1-3--:R-:W2:Y:S02]  /*0730*/  LDG.E.64 R10, desc[UR6][R2.64] ;  /* 0x00000006020a7981 */ /* 0x00aea4000c1e1b00 */
        /* <DEDUP_REMOVED lines=11> */
.L_x_4:
[----:B------:R-:W-:Y:S05]  /*07f0*/  @!P3 BRA `(.L_x_2) ;  /* 0x000000000034b947 */ /* 0x000fea0003800000 */
[----:B01-3--:R-:W2:Y:S01]  /*0800*/  LDG.E.64 R10, desc[UR6][R2.64] ;  /* 0x00000006020a7981 */ /* 0x00bea2000c1e1b00 */
[----:B------:R-:W-:Y:S01]  /*0810*/  ISETP.NE.AND P3, PT, R6, 0x1, PT ;  /* 0x000000010600780c */ /* 0x000fe20003f65270 */
[----:B--2---:R-:W-:-:S07]  /*0820*/  DMUL R10, R10, R10 ;  /* 0x0000000a0a0a7228 */ /* 0x004fce0000000000 */
[----:B------:R2:W-:Y:S05]  /*0830*/  STG.E.64 desc[UR6][R4.64], R10 ;  /* 0x0000000a04007986 */ /* 0x0005ea000c101b06 */
[----:B------:R-:W-:Y:S05]  /*0840*/  @!P3 BRA `(.L_x_2) ;  /* 0x000000000020b947 */ /* 0x000fea0003800000 */
[----:B--2---:R-:W2:Y:S01]  /*0850*/  LDG.E.64 R10, desc[UR6][R2.64] ;  /* 0x00000006020a7981 */ /* 0x004ea2000c1e1b00 */
[----:B------:R-:W-:Y:S01]  /*0860*/  ISETP.NE.AND P3, PT, R6, 0x2, PT ;  /* 0x000000020600780c */ /* 0x000fe20003f65270 */
[----:B--2---:R-:W-:-:S07]  /*0870*/  DMUL R10, R10, R10 ;  /* 0x0000000a0a0a7228 */ /* 0x004fce0000000000 */
[----:B------:R4:W-:Y:S05]  /*0880*/  STG.E.64 desc[UR6][R4.64], R10 ;  /* 0x0000000a04007986 */ /* 0x0009ea000c101b06 */
[----:B------:R-:W-:Y:S05]  /*0890*/  @!P3 BRA `(.L_x_2) ;  /* 0x00000000000cb947 */ /* 0x000fea0003800000 */
[----:B------:R-:W4:Y:S02]  /*08a0*/  LDG.E.64 R2, desc[UR6][R2.64] ;  /* 0x0000000602027981 */ /* 0x000f24000c1e1b00 */
[----:B----4-:R-:W-:-:S07]  /*08b0*/  DMUL R10, R2, R2 ;  /* 0x00000002020a7228 */ /* 0x010fce0000000000 */
[----:B------:R0:W-:Y:S04]  /*08c0*/  STG.E.64 desc[UR6][R4.64], R10 ;  /* 0x0000000a04007986 */ /* 0x0001e8000c101b06 */
.L_x_2:
[----:B------:R-:W-:Y:S05]  /*08d0*/  @!P0 BRA `(.L_x_5) ;  /* 0xfffffff800208947 */ /* 0x000fea000383ffff */
[----:B-1----:R-:W-:Y:S05]  /*08e0*/  EXIT ;  /* 0x000000000000794d */ /* 0x002fea0003800000 */
.L_x_6:
[----:B------:R-:W-:-:S00]  /*08f0*/  BRA `(.L_x_6) ;  /* 0xfffffffc00fc7947 */ /* 0x000fc0000383ffff */
[----:B------:R-:W-:-:S00]  /*0900*/  NOP ;  /* 0x0000000000007918 */ /* 0x000fc00000000000 */
[----:B------:R-:W-:-:S00]  /*0910*/  NOP ;  /* 0x0000000000007918 */ /* 0x000fc00000000000 */
[----:B------:R-:W-:-:S00]  /*0920*/  NOP ;  /* 0x0000000000007918 */ /* 0x000fc00000000000 */
[----:B------:R-:W-:-:S00]  /*0930*/  NOP ;  /* 0x0000000000007918 */ /* 0x000fc00000000000 */
[----:B------:R-:W-:-:S00]  /*0940*/  NOP ;  /* 0x0000000000007918 */ /* 0x000fc00000000000 */
[----:B------:R-:W-:-:S00]  /*0950*/  NOP ;  /* 0x0000000000007918 */ /* 0x000fc00000000000 */
[----:B------:R-:W-:-:S00]  /*0960*/  NOP ;  /* 0x0000000000007918 */ /* 0x000fc00000000000 */
[----:B------:R-:W-:-:S00]  /*0970*/  NOP ;  /* 0x0000000000007918 */ /* 0x000fc00000000000 */
.L_x_7:


//--------------------- .nv.shared.reserved.0     --------------------------
	.section	.nv.shared.reserved.0,"aw",@nobits
	.weak		__nv_reservedSMEM_offset_0_alias
	.size		__nv_reservedSMEM_offset_0_alias, 0, 64
	.other		__nv_reservedSMEM_offset_0_alias,@"STO_CUDA_RESERVED_SHARED STV_DEFAULT"
__nv_reservedSMEM_offset_0_alias:
	.zero		0
	.zero		64


//--------------------- .nv.constant0._Z11_cuda_vdSqriPdS_i --------------------------
	.section	.nv.constant0._Z11_cuda_vdSqriPdS_i,"a",@progbits
	.sectionflags	@""
	.align	4
.nv.constant0._Z11_cuda_vdSqriPdS_i:
	.zero		924


//--------------------- SYMBOLS --------------------------

	.type		.nv.reservedSmem.offset0,@object
	.size		.nv.reservedSmem.offset0,0x4
